//
// Generated by NVIDIA NVVM Compiler
//
// Compiler Build ID: CL-36424714
// Cuda compilation tools, release 13.0, V13.0.88
// Based on NVVM 20.0.0
//

.version 9.0
.target sm_100
.address_size 64

	// .globl	_Z23rcp_half2_stress_kernelPfi

.visible .entry _Z23rcp_half2_stress_kernelPfi(
	.param .u64 .ptr .align 1 _Z23rcp_half2_stress_kernelPfi_param_0,
	.param .u32 _Z23rcp_half2_stress_kernelPfi_param_1
)
{
	.reg .pred 	%p<3>;
	.reg .b32 	%r<201>;
	.reg .b32 	%f<30>;
	.reg .b64 	%rd<5>;

	ld.param.u64 	%rd1, [_Z23rcp_half2_stress_kernelPfi_param_0];
	ld.param.u32 	%r28, [_Z23rcp_half2_stress_kernelPfi_param_1];
	mov.u32 	%r29, %ctaid.x;
	mov.u32 	%r30, %ntid.x;
	mov.u32 	%r31, %tid.x;
	mad.lo.s32 	%r1, %r29, %r30, %r31;
	setp.ge.s32 	%p1, %r1, %r28;
	@%p1 bra 	$L__BB0_4;
	cvt.rn.f32.s32 	%f17, %r1;
	mul.f32 	%f18, %f17, 0f3727C5AC;
	add.f32 	%f19, %f18, 0f00000000;
	add.f32 	%f1, %f19, 0f3FC00000;
	add.f32 	%f2, %f1, 0f3D4CCCCD;
	// begin inline asm
	{ cvt.rn.f16x2.f32 %r199, %f2, %f1; }

	// end inline asm
	add.f32 	%f20, %f18, 0f3DCCCCCD;
	add.f32 	%f3, %f20, 0f3FC00000;
	add.f32 	%f4, %f3, 0f3D4CCCCD;
	// begin inline asm
	{ cvt.rn.f16x2.f32 %r198, %f4, %f3; }

	// end inline asm
	add.f32 	%f21, %f18, 0f3E4CCCCD;
	add.f32 	%f5, %f21, 0f3FC00000;
	add.f32 	%f6, %f5, 0f3D4CCCCD;
	// begin inline asm
	{ cvt.rn.f16x2.f32 %r197, %f6, %f5; }

	// end inline asm
	add.f32 	%f22, %f18, 0f3E99999A;
	add.f32 	%f7, %f22, 0f3FC00000;
	add.f32 	%f8, %f7, 0f3D4CCCCD;
	// begin inline asm
	{ cvt.rn.f16x2.f32 %r196, %f8, %f7; }

	// end inline asm
	add.f32 	%f23, %f18, 0f3ECCCCCD;
	add.f32 	%f9, %f23, 0f3FC00000;
	add.f32 	%f10, %f9, 0f3D4CCCCD;
	// begin inline asm
	{ cvt.rn.f16x2.f32 %r195, %f10, %f9; }

	// end inline asm
	add.f32 	%f24, %f18, 0f3F000000;
	add.f32 	%f11, %f24, 0f3FC00000;
	add.f32 	%f12, %f11, 0f3D4CCCCD;
	// begin inline asm
	{ cvt.rn.f16x2.f32 %r194, %f12, %f11; }

	// end inline asm
	add.f32 	%f25, %f18, 0f3F19999A;
	add.f32 	%f13, %f25, 0f3FC00000;
	add.f32 	%f14, %f13, 0f3D4CCCCD;
	// begin inline asm
	{ cvt.rn.f16x2.f32 %r193, %f14, %f13; }

	// end inline asm
	add.f32 	%f26, %f18, 0f3F333333;
	add.f32 	%f15, %f26, 0f3FC00000;
	add.f32 	%f16, %f15, 0f3D4CCCCD;
	// begin inline asm
	{ cvt.rn.f16x2.f32 %r192, %f16, %f15; }

	// end inline asm
	mov.b32 	%r200, 0;
$L__BB0_2:
	// begin inline asm
	{.reg.b16         hl, hu;         
 .reg.b32         fl, fu;         
  mov.b32         {hl, hu}, %r199;   
  cvt.f32.f16     fl, hl;         
  cvt.f32.f16     fu, hu;         
  rcp.approx.ftz.f32   fl, fl;     
  rcp.approx.ftz.f32   fu, fu;     
  cvt.rn.f16.f32      hl, fl;     
  cvt.rn.f16.f32      hu, fu;     
  mov.b32         %r41, {hl, hu};   
}
	// end inline asm
	// begin inline asm
	{.reg.b16         hl, hu;         
 .reg.b32         fl, fu;         
  mov.b32         {hl, hu}, %r198;   
  cvt.f32.f16     fl, hl;         
  cvt.f32.f16     fu, hu;         
  rcp.approx.ftz.f32   fl, fl;     
  rcp.approx.ftz.f32   fu, fu;     
  cvt.rn.f16.f32      hl, fl;     
  cvt.rn.f16.f32      hu, fu;     
  mov.b32         %r43, {hl, hu};   
}
	// end inline asm
	// begin inline asm
	{.reg.b16         hl, hu;         
 .reg.b32         fl, fu;         
  mov.b32         {hl, hu}, %r197;   
  cvt.f32.f16     fl, hl;         
  cvt.f32.f16     fu, hu;         
  rcp.approx.ftz.f32   fl, fl;     
  rcp.approx.ftz.f32   fu, fu;     
  cvt.rn.f16.f32      hl, fl;     
  cvt.rn.f16.f32      hu, fu;     
  mov.b32         %r45, {hl, hu};   
}
	// end inline asm
	// begin inline asm
	{.reg.b16         hl, hu;         
 .reg.b32         fl, fu;         
  mov.b32         {hl, hu}, %r196;   
  cvt.f32.f16     fl, hl;         
  cvt.f32.f16     fu, hu;         
  rcp.approx.ftz.f32   fl, fl;     
  rcp.approx.ftz.f32   fu, fu;     
  cvt.rn.f16.f32      hl, fl;     
  cvt.rn.f16.f32      hu, fu;     
  mov.b32         %r47, {hl, hu};   
}
	// end inline asm
	// begin inline asm
	{.reg.b16         hl, hu;         
 .reg.b32         fl, fu;         
  mov.b32         {hl, hu}, %r195;   
  cvt.f32.f16     fl, hl;         
  cvt.f32.f16     fu, hu;         
  rcp.approx.ftz.f32   fl, fl;     
  rcp.approx.ftz.f32   fu, fu;     
  cvt.rn.f16.f32      hl, fl;     
  cvt.rn.f16.f32      hu, fu;     
  mov.b32         %r49, {hl, hu};   
}
	// end inline asm
	// begin inline asm
	{.reg.b16         hl, hu;         
 .reg.b32         fl, fu;         
  mov.b32         {hl, hu}, %r194;   
  cvt.f32.f16     fl, hl;         
  cvt.f32.f16     fu, hu;         
  rcp.approx.ftz.f32   fl, fl;     
  rcp.approx.ftz.f32   fu, fu;     
  cvt.rn.f16.f32      hl, fl;     
  cvt.rn.f16.f32      hu, fu;     
  mov.b32         %r51, {hl, hu};   
}
	// end inline asm
	// begin inline asm
	{.reg.b16         hl, hu;         
 .reg.b32         fl, fu;         
  mov.b32         {hl, hu}, %r193;   
  cvt.f32.f16     fl, hl;         
  cvt.f32.f16     fu, hu;         
  rcp.approx.ftz.f32   fl, fl;     
  rcp.approx.ftz.f32   fu, fu;     
  cvt.rn.f16.f32      hl, fl;     
  cvt.rn.f16.f32      hu, fu;     
  mov.b32         %r53, {hl, hu};   
}
	// end inline asm
	// begin inline asm
	{.reg.b16         hl, hu;         
 .reg.b32         fl, fu;         
  mov.b32         {hl, hu}, %r192;   
  cvt.f32.f16     fl, hl;         
  cvt.f32.f16     fu, hu;         
  rcp.approx.ftz.f32   fl, fl;     
  rcp.approx.ftz.f32   fu, fu;     
  cvt.rn.f16.f32      hl, fl;     
  cvt.rn.f16.f32      hu, fu;     
  mov.b32         %r55, {hl, hu};   
}
	// end inline asm
	// begin inline asm
	{.reg.b16         hl, hu;         
 .reg.b32         fl, fu;         
  mov.b32         {hl, hu}, %r41;   
  cvt.f32.f16     fl, hl;         
  cvt.f32.f16     fu, hu;         
  rcp.approx.ftz.f32   fl, fl;     
  rcp.approx.ftz.f32   fu, fu;     
  cvt.rn.f16.f32      hl, fl;     
  cvt.rn.f16.f32      hu, fu;     
  mov.b32         %r57, {hl, hu};   
}
	// end inline asm
	// begin inline asm
	{.reg.b16         hl, hu;         
 .reg.b32         fl, fu;         
  mov.b32         {hl, hu}, %r43;   
  cvt.f32.f16     fl, hl;         
  cvt.f32.f16     fu, hu;         
  rcp.approx.ftz.f32   fl, fl;     
  rcp.approx.ftz.f32   fu, fu;     
  cvt.rn.f16.f32      hl, fl;     
  cvt.rn.f16.f32      hu, fu;     
  mov.b32         %r59, {hl, hu};   
}
	// end inline asm
	// begin inline asm
	{.reg.b16         hl, hu;         
 .reg.b32         fl, fu;         
  mov.b32         {hl, hu}, %r45;   
  cvt.f32.f16     fl, hl;         
  cvt.f32.f16     fu, hu;         
  rcp.approx.ftz.f32   fl, fl;     
  rcp.approx.ftz.f32   fu, fu;     
  cvt.rn.f16.f32      hl, fl;     
  cvt.rn.f16.f32      hu, fu;     
  mov.b32         %r61, {hl, hu};   
}
	// end inline asm
	// begin inline asm
	{.reg.b16         hl, hu;         
 .reg.b32         fl, fu;         
  mov.b32         {hl, hu}, %r47;   
  cvt.f32.f16     fl, hl;         
  cvt.f32.f16     fu, hu;         
  rcp.approx.ftz.f32   fl, fl;     
  rcp.approx.ftz.f32   fu, fu;     
  cvt.rn.f16.f32      hl, fl;     
  cvt.rn.f16.f32      hu, fu;     
  mov.b32         %r63, {hl, hu};   
}
	// end inline asm
	// begin inline asm
	{.reg.b16         hl, hu;         
 .reg.b32         fl, fu;         
  mov.b32         {hl, hu}, %r49;   
  cvt.f32.f16     fl, hl;         
  cvt.f32.f16     fu, hu;         
  rcp.approx.ftz.f32   fl, fl;     
  rcp.approx.ftz.f32   fu, fu;     
  cvt.rn.f16.f32      hl, fl;     
  cvt.rn.f16.f32      hu, fu;     
  mov.b32         %r65, {hl, hu};   
}
	// end inline asm
	// begin inline asm
	{.reg.b16         hl, hu;         
 .reg.b32         fl, fu;         
  mov.b32         {hl, hu}, %r51;   
  cvt.f32.f16     fl, hl;         
  cvt.f32.f16     fu, hu;         
  rcp.approx.ftz.f32   fl, fl;     
  rcp.approx.ftz.f32   fu, fu;     
  cvt.rn.f16.f32      hl, fl;     
  cvt.rn.f16.f32      hu, fu;     
  mov.b32         %r67, {hl, hu};   
}
	// end inline asm
	// begin inline asm
	{.reg.b16         hl, hu;         
 .reg.b32         fl, fu;         
  mov.b32         {hl, hu}, %r53;   
  cvt.f32.f16     fl, hl;         
  cvt.f32.f16     fu, hu;         
  rcp.approx.ftz.f32   fl, fl;     
  rcp.approx.ftz.f32   fu, fu;     
  cvt.rn.f16.f32      hl, fl;     
  cvt.rn.f16.f32      hu, fu;     
  mov.b32         %r69, {hl, hu};   
}
	// end inline asm
	// begin inline asm
	{.reg.b16         hl, hu;         
 .reg.b32         fl, fu;         
  mov.b32         {hl, hu}, %r55;   
  cvt.f32.f16     fl, hl;         
  cvt.f32.f16     fu, hu;         
  rcp.approx.ftz.f32   fl, fl;     
  rcp.approx.ftz.f32   fu, fu;     
  cvt.rn.f16.f32      hl, fl;     
  cvt.rn.f16.f32      hu, fu;     
  mov.b32         %r71, {hl, hu};   
}
	// end inline asm
	// begin inline asm
	{.reg.b16         hl, hu;         
 .reg.b32         fl, fu;         
  mov.b32         {hl, hu}, %r57;   
  cvt.f32.f16     fl, hl;         
  cvt.f32.f16     fu, hu;         
  rcp.approx.ftz.f32   fl, fl;     
  rcp.approx.ftz.f32   fu, fu;     
  cvt.rn.f16.f32      hl, fl;     
  cvt.rn.f16.f32      hu, fu;     
  mov.b32         %r73, {hl, hu};   
}
	// end inline asm
	// begin inline asm
	{.reg.b16         hl, hu;         
 .reg.b32         fl, fu;         
  mov.b32         {hl, hu}, %r59;   
  cvt.f32.f16     fl, hl;         
  cvt.f32.f16     fu, hu;         
  rcp.approx.ftz.f32   fl, fl;     
  rcp.approx.ftz.f32   fu, fu;     
  cvt.rn.f16.f32      hl, fl;     
  cvt.rn.f16.f32      hu, fu;     
  mov.b32         %r75, {hl, hu};   
}
	// end inline asm
	// begin inline asm
	{.reg.b16         hl, hu;         
 .reg.b32         fl, fu;         
  mov.b32         {hl, hu}, %r61;   
  cvt.f32.f16     fl, hl;         
  cvt.f32.f16     fu, hu;         
  rcp.approx.ftz.f32   fl, fl;     
  rcp.approx.ftz.f32   fu, fu;     
  cvt.rn.f16.f32      hl, fl;     
  cvt.rn.f16.f32      hu, fu;     
  mov.b32         %r77, {hl, hu};   
}
	// end inline asm
	// begin inline asm
	{.reg.b16         hl, hu;         
 .reg.b32         fl, fu;         
  mov.b32         {hl, hu}, %r63;   
  cvt.f32.f16     fl, hl;         
  cvt.f32.f16     fu, hu;         
  rcp.approx.ftz.f32   fl, fl;     
  rcp.approx.ftz.f32   fu, fu;     
  cvt.rn.f16.f32      hl, fl;     
  cvt.rn.f16.f32      hu, fu;     
  mov.b32         %r79, {hl, hu};   
}
	// end inline asm
	// begin inline asm
	{.reg.b16         hl, hu;         
 .reg.b32         fl, fu;         
  mov.b32         {hl, hu}, %r65;   
  cvt.f32.f16     fl, hl;         
  cvt.f32.f16     fu, hu;         
  rcp.approx.ftz.f32   fl, fl;     
  rcp.approx.ftz.f32   fu, fu;     
  cvt.rn.f16.f32      hl, fl;     
  cvt.rn.f16.f32      hu, fu;     
  mov.b32         %r81, {hl, hu};   
}
	// end inline asm
	// begin inline asm
	{.reg.b16         hl, hu;         
 .reg.b32         fl, fu;         
  mov.b32         {hl, hu}, %r67;   
  cvt.f32.f16     fl, hl;         
  cvt.f32.f16     fu, hu;         
  rcp.approx.ftz.f32   fl, fl;     
  rcp.approx.ftz.f32   fu, fu;     
  cvt.rn.f16.f32      hl, fl;     
  cvt.rn.f16.f32      hu, fu;     
  mov.b32         %r83, {hl, hu};   
}
	// end inline asm
	// begin inline asm
	{.reg.b16         hl, hu;         
 .reg.b32         fl, fu;         
  mov.b32         {hl, hu}, %r69;   
  cvt.f32.f16     fl, hl;         
  cvt.f32.f16     fu, hu;         
  rcp.approx.ftz.f32   fl, fl;     
  rcp.approx.ftz.f32   fu, fu;     
  cvt.rn.f16.f32      hl, fl;     
  cvt.rn.f16.f32      hu, fu;     
  mov.b32         %r85, {hl, hu};   
}
	// end inline asm
	// begin inline asm
	{.reg.b16         hl, hu;         
 .reg.b32         fl, fu;         
  mov.b32         {hl, hu}, %r71;   
  cvt.f32.f16     fl, hl;         
  cvt.f32.f16     fu, hu;         
  rcp.approx.ftz.f32   fl, fl;     
  rcp.approx.ftz.f32   fu, fu;     
  cvt.rn.f16.f32      hl, fl;     
  cvt.rn.f16.f32      hu, fu;     
  mov.b32         %r87, {hl, hu};   
}
	// end inline asm
	// begin inline asm
	{.reg.b16         hl, hu;         
 .reg.b32         fl, fu;         
  mov.b32         {hl, hu}, %r73;   
  cvt.f32.f16     fl, hl;         
  cvt.f32.f16     fu, hu;         
  rcp.approx.ftz.f32   fl, fl;     
  rcp.approx.ftz.f32   fu, fu;     
  cvt.rn.f16.f32      hl, fl;     
  cvt.rn.f16.f32      hu, fu;     
  mov.b32         %r89, {hl, hu};   
}
	// end inline asm
	// begin inline asm
	{.reg.b16         hl, hu;         
 .reg.b32         fl, fu;         
  mov.b32         {hl, hu}, %r75;   
  cvt.f32.f16     fl, hl;         
  cvt.f32.f16     fu, hu;         
  rcp.approx.ftz.f32   fl, fl;     
  rcp.approx.ftz.f32   fu, fu;     
  cvt.rn.f16.f32      hl, fl;     
  cvt.rn.f16.f32      hu, fu;     
  mov.b32         %r91, {hl, hu};   
}
	// end inline asm
	// begin inline asm
	{.reg.b16         hl, hu;         
 .reg.b32         fl, fu;         
  mov.b32         {hl, hu}, %r77;   
  cvt.f32.f16     fl, hl;         
  cvt.f32.f16     fu, hu;         
  rcp.approx.ftz.f32   fl, fl;     
  rcp.approx.ftz.f32   fu, fu;     
  cvt.rn.f16.f32      hl, fl;     
  cvt.rn.f16.f32      hu, fu;     
  mov.b32         %r93, {hl, hu};   
}
	// end inline asm
	// begin inline asm
	{.reg.b16         hl, hu;         
 .reg.b32         fl, fu;         
  mov.b32         {hl, hu}, %r79;   
  cvt.f32.f16     fl, hl;         
  cvt.f32.f16     fu, hu;         
  rcp.approx.ftz.f32   fl, fl;     
  rcp.approx.ftz.f32   fu, fu;     
  cvt.rn.f16.f32      hl, fl;     
  cvt.rn.f16.f32      hu, fu;     
  mov.b32         %r95, {hl, hu};   
}
	// end inline asm
	// begin inline asm
	{.reg.b16         hl, hu;         
 .reg.b32         fl, fu;         
  mov.b32         {hl, hu}, %r81;   
  cvt.f32.f16     fl, hl;         
  cvt.f32.f16     fu, hu;         
  rcp.approx.ftz.f32   fl, fl;     
  rcp.approx.ftz.f32   fu, fu;     
  cvt.rn.f16.f32      hl, fl;     
  cvt.rn.f16.f32      hu, fu;     
  mov.b32         %r97, {hl, hu};   
}
	// end inline asm
	// begin inline asm
	{.reg.b16         hl, hu;         
 .reg.b32         fl, fu;         
  mov.b32         {hl, hu}, %r83;   
  cvt.f32.f16     fl, hl;         
  cvt.f32.f16     fu, hu;         
  rcp.approx.ftz.f32   fl, fl;     
  rcp.approx.ftz.f32   fu, fu;     
  cvt.rn.f16.f32      hl, fl;     
  cvt.rn.f16.f32      hu, fu;     
  mov.b32         %r99, {hl, hu};   
}
	// end inline asm
	// begin inline asm
	{.reg.b16         hl, hu;         
 .reg.b32         fl, fu;         
  mov.b32         {hl, hu}, %r85;   
  cvt.f32.f16     fl, hl;         
  cvt.f32.f16     fu, hu;         
  rcp.approx.ftz.f32   fl, fl;     
  rcp.approx.ftz.f32   fu, fu;     
  cvt.rn.f16.f32      hl, fl;     
  cvt.rn.f16.f32      hu, fu;     
  mov.b32         %r101, {hl, hu};   
}
	// end inline asm
	// begin inline asm
	{.reg.b16         hl, hu;         
 .reg.b32         fl, fu;         
  mov.b32         {hl, hu}, %r87;   
  cvt.f32.f16     fl, hl;         
  cvt.f32.f16     fu, hu;         
  rcp.approx.ftz.f32   fl, fl;     
  rcp.approx.ftz.f32   fu, fu;     
  cvt.rn.f16.f32      hl, fl;     
  cvt.rn.f16.f32      hu, fu;     
  mov.b32         %r103, {hl, hu};   
}
	// end inline asm
	// begin inline asm
	{.reg.b16         hl, hu;         
 .reg.b32         fl, fu;         
  mov.b32         {hl, hu}, %r89;   
  cvt.f32.f16     fl, hl;         
  cvt.f32.f16     fu, hu;         
  rcp.approx.ftz.f32   fl, fl;     
  rcp.approx.ftz.f32   fu, fu;     
  cvt.rn.f16.f32      hl, fl;     
  cvt.rn.f16.f32      hu, fu;     
  mov.b32         %r105, {hl, hu};   
}
	// end inline asm
	// begin inline asm
	{.reg.b16         hl, hu;         
 .reg.b32         fl, fu;         
  mov.b32         {hl, hu}, %r91;   
  cvt.f32.f16     fl, hl;         
  cvt.f32.f16     fu, hu;         
  rcp.approx.ftz.f32   fl, fl;     
  rcp.approx.ftz.f32   fu, fu;     
  cvt.rn.f16.f32      hl, fl;     
  cvt.rn.f16.f32      hu, fu;     
  mov.b32         %r107, {hl, hu};   
}
	// end inline asm
	// begin inline asm
	{.reg.b16         hl, hu;         
 .reg.b32         fl, fu;         
  mov.b32         {hl, hu}, %r93;   
  cvt.f32.f16     fl, hl;         
  cvt.f32.f16     fu, hu;         
  rcp.approx.ftz.f32   fl, fl;     
  rcp.approx.ftz.f32   fu, fu;     
  cvt.rn.f16.f32      hl, fl;     
  cvt.rn.f16.f32      hu, fu;     
  mov.b32         %r109, {hl, hu};   
}
	// end inline asm
	// begin inline asm
	{.reg.b16         hl, hu;         
 .reg.b32         fl, fu;         
  mov.b32         {hl, hu}, %r95;   
  cvt.f32.f16     fl, hl;         
  cvt.f32.f16     fu, hu;         
  rcp.approx.ftz.f32   fl, fl;     
  rcp.approx.ftz.f32   fu, fu;     
  cvt.rn.f16.f32      hl, fl;     
  cvt.rn.f16.f32      hu, fu;     
  mov.b32         %r111, {hl, hu};   
}
	// end inline asm
	// begin inline asm
	{.reg.b16         hl, hu;         
 .reg.b32         fl, fu;         
  mov.b32         {hl, hu}, %r97;   
  cvt.f32.f16     fl, hl;         
  cvt.f32.f16     fu, hu;         
  rcp.approx.ftz.f32   fl, fl;     
  rcp.approx.ftz.f32   fu, fu;     
  cvt.rn.f16.f32      hl, fl;     
  cvt.rn.f16.f32      hu, fu;     
  mov.b32         %r113, {hl, hu};   
}
	// end inline asm
	// begin inline asm
	{.reg.b16         hl, hu;         
 .reg.b32         fl, fu;         
  mov.b32         {hl, hu}, %r99;   
  cvt.f32.f16     fl, hl;         
  cvt.f32.f16     fu, hu;         
  rcp.approx.ftz.f32   fl, fl;     
  rcp.approx.ftz.f32   fu, fu;     
  cvt.rn.f16.f32      hl, fl;     
  cvt.rn.f16.f32      hu, fu;     
  mov.b32         %r115, {hl, hu};   
}
	// end inline asm
	// begin inline asm
	{.reg.b16         hl, hu;         
 .reg.b32         fl, fu;         
  mov.b32         {hl, hu}, %r101;   
  cvt.f32.f16     fl, hl;         
  cvt.f32.f16     fu, hu;         
  rcp.approx.ftz.f32   fl, fl;     
  rcp.approx.ftz.f32   fu, fu;     
  cvt.rn.f16.f32      hl, fl;     
  cvt.rn.f16.f32      hu, fu;     
  mov.b32         %r117, {hl, hu};   
}
	// end inline asm
	// begin inline asm
	{.reg.b16         hl, hu;         
 .reg.b32         fl, fu;         
  mov.b32         {hl, hu}, %r103;   
  cvt.f32.f16     fl, hl;         
  cvt.f32.f16     fu, hu;         
  rcp.approx.ftz.f32   fl, fl;     
  rcp.approx.ftz.f32   fu, fu;     
  cvt.rn.f16.f32      hl, fl;     
  cvt.rn.f16.f32      hu, fu;     
  mov.b32         %r119, {hl, hu};   
}
	// end inline asm
	// begin inline asm
	{.reg.b16         hl, hu;         
 .reg.b32         fl, fu;         
  mov.b32         {hl, hu}, %r105;   
  cvt.f32.f16     fl, hl;         
  cvt.f32.f16     fu, hu;         
  rcp.approx.ftz.f32   fl, fl;     
  rcp.approx.ftz.f32   fu, fu;     
  cvt.rn.f16.f32      hl, fl;     
  cvt.rn.f16.f32      hu, fu;     
  mov.b32         %r121, {hl, hu};   
}
	// end inline asm
	// begin inline asm
	{.reg.b16         hl, hu;         
 .reg.b32         fl, fu;         
  mov.b32         {hl, hu}, %r107;   
  cvt.f32.f16     fl, hl;         
  cvt.f32.f16     fu, hu;         
  rcp.approx.ftz.f32   fl, fl;     
  rcp.approx.ftz.f32   fu, fu;     
  cvt.rn.f16.f32      hl, fl;     
  cvt.rn.f16.f32      hu, fu;     
  mov.b32         %r123, {hl, hu};   
}
	// end inline asm
	// begin inline asm
	{.reg.b16         hl, hu;         
 .reg.b32         fl, fu;         
  mov.b32         {hl, hu}, %r109;   
  cvt.f32.f16     fl, hl;         
  cvt.f32.f16     fu, hu;         
  rcp.approx.ftz.f32   fl, fl;     
  rcp.approx.ftz.f32   fu, fu;     
  cvt.rn.f16.f32      hl, fl;     
  cvt.rn.f16.f32      hu, fu;     
  mov.b32         %r125, {hl, hu};   
}
	// end inline asm
	// begin inline asm
	{.reg.b16         hl, hu;         
 .reg.b32         fl, fu;         
  mov.b32         {hl, hu}, %r111;   
  cvt.f32.f16     fl, hl;         
  cvt.f32.f16     fu, hu;         
  rcp.approx.ftz.f32   fl, fl;     
  rcp.approx.ftz.f32   fu, fu;     
  cvt.rn.f16.f32      hl, fl;     
  cvt.rn.f16.f32      hu, fu;     
  mov.b32         %r127, {hl, hu};   
}
	// end inline asm
	// begin inline asm
	{.reg.b16         hl, hu;         
 .reg.b32         fl, fu;         
  mov.b32         {hl, hu}, %r113;   
  cvt.f32.f16     fl, hl;         
  cvt.f32.f16     fu, hu;         
  rcp.approx.ftz.f32   fl, fl;     
  rcp.approx.ftz.f32   fu, fu;     
  cvt.rn.f16.f32      hl, fl;     
  cvt.rn.f16.f32      hu, fu;     
  mov.b32         %r129, {hl, hu};   
}
	// end inline asm
	// begin inline asm
	{.reg.b16         hl, hu;         
 .reg.b32         fl, fu;         
  mov.b32         {hl, hu}, %r115;   
  cvt.f32.f16     fl, hl;         
  cvt.f32.f16     fu, hu;         
  rcp.approx.ftz.f32   fl, fl;     
  rcp.approx.ftz.f32   fu, fu;     
  cvt.rn.f16.f32      hl, fl;     
  cvt.rn.f16.f32      hu, fu;     
  mov.b32         %r131, {hl, hu};   
}
	// end inline asm
	// begin inline asm
	{.reg.b16         hl, hu;         
 .reg.b32         fl, fu;         
  mov.b32         {hl, hu}, %r117;   
  cvt.f32.f16     fl, hl;         
  cvt.f32.f16     fu, hu;         
  rcp.approx.ftz.f32   fl, fl;     
  rcp.approx.ftz.f32   fu, fu;     
  cvt.rn.f16.f32      hl, fl;     
  cvt.rn.f16.f32      hu, fu;     
  mov.b32         %r133, {hl, hu};   
}
	// end inline asm
	// begin inline asm
	{.reg.b16         hl, hu;         
 .reg.b32         fl, fu;         
  mov.b32         {hl, hu}, %r119;   
  cvt.f32.f16     fl, hl;         
  cvt.f32.f16     fu, hu;         
  rcp.approx.ftz.f32   fl, fl;     
  rcp.approx.ftz.f32   fu, fu;     
  cvt.rn.f16.f32      hl, fl;     
  cvt.rn.f16.f32      hu, fu;     
  mov.b32         %r135, {hl, hu};   
}
	// end inline asm
	// begin inline asm
	{.reg.b16         hl, hu;         
 .reg.b32         fl, fu;         
  mov.b32         {hl, hu}, %r121;   
  cvt.f32.f16     fl, hl;         
  cvt.f32.f16     fu, hu;         
  rcp.approx.ftz.f32   fl, fl;     
  rcp.approx.ftz.f32   fu, fu;     
  cvt.rn.f16.f32      hl, fl;     
  cvt.rn.f16.f32      hu, fu;     
  mov.b32         %r137, {hl, hu};   
}
	// end inline asm
	// begin inline asm
	{.reg.b16         hl, hu;         
 .reg.b32         fl, fu;         
  mov.b32         {hl, hu}, %r123;   
  cvt.f32.f16     fl, hl;         
  cvt.f32.f16     fu, hu;         
  rcp.approx.ftz.f32   fl, fl;     
  rcp.approx.ftz.f32   fu, fu;     
  cvt.rn.f16.f32      hl, fl;     
  cvt.rn.f16.f32      hu, fu;     
  mov.b32         %r139, {hl, hu};   
}
	// end inline asm
	// begin inline asm
	{.reg.b16         hl, hu;         
 .reg.b32         fl, fu;         
  mov.b32         {hl, hu}, %r125;   
  cvt.f32.f16     fl, hl;         
  cvt.f32.f16     fu, hu;         
  rcp.approx.ftz.f32   fl, fl;     
  rcp.approx.ftz.f32   fu, fu;     
  cvt.rn.f16.f32      hl, fl;     
  cvt.rn.f16.f32      hu, fu;     
  mov.b32         %r141, {hl, hu};   
}
	// end inline asm
	// begin inline asm
	{.reg.b16         hl, hu;         
 .reg.b32         fl, fu;         
  mov.b32         {hl, hu}, %r127;   
  cvt.f32.f16     fl, hl;         
  cvt.f32.f16     fu, hu;         
  rcp.approx.ftz.f32   fl, fl;     
  rcp.approx.ftz.f32   fu, fu;     
  cvt.rn.f16.f32      hl, fl;     
  cvt.rn.f16.f32      hu, fu;     
  mov.b32         %r143, {hl, hu};   
}
	// end inline asm
	// begin inline asm
	{.reg.b16         hl, hu;         
 .reg.b32         fl, fu;         
  mov.b32         {hl, hu}, %r129;   
  cvt.f32.f16     fl, hl;         
  cvt.f32.f16     fu, hu;         
  rcp.approx.ftz.f32   fl, fl;     
  rcp.approx.ftz.f32   fu, fu;     
  cvt.rn.f16.f32      hl, fl;     
  cvt.rn.f16.f32      hu, fu;     
  mov.b32         %r145, {hl, hu};   
}
	// end inline asm
	// begin inline asm
	{.reg.b16         hl, hu;         
 .reg.b32         fl, fu;         
  mov.b32         {hl, hu}, %r131;   
  cvt.f32.f16     fl, hl;         
  cvt.f32.f16     fu, hu;         
  rcp.approx.ftz.f32   fl, fl;     
  rcp.approx.ftz.f32   fu, fu;     
  cvt.rn.f16.f32      hl, fl;     
  cvt.rn.f16.f32      hu, fu;     
  mov.b32         %r147, {hl, hu};   
}
	// end inline asm
	// begin inline asm
	{.reg.b16         hl, hu;         
 .reg.b32         fl, fu;         
  mov.b32         {hl, hu}, %r133;   
  cvt.f32.f16     fl, hl;         
  cvt.f32.f16     fu, hu;         
  rcp.approx.ftz.f32   fl, fl;     
  rcp.approx.ftz.f32   fu, fu;     
  cvt.rn.f16.f32      hl, fl;     
  cvt.rn.f16.f32      hu, fu;     
  mov.b32         %r149, {hl, hu};   
}
	// end inline asm
	// begin inline asm
	{.reg.b16         hl, hu;         
 .reg.b32         fl, fu;         
  mov.b32         {hl, hu}, %r135;   
  cvt.f32.f16     fl, hl;         
  cvt.f32.f16     fu, hu;         
  rcp.approx.ftz.f32   fl, fl;     
  rcp.approx.ftz.f32   fu, fu;     
  cvt.rn.f16.f32      hl, fl;     
  cvt.rn.f16.f32      hu, fu;     
  mov.b32         %r151, {hl, hu};   
}
	// end inline asm
	// begin inline asm
	{.reg.b16         hl, hu;         
 .reg.b32         fl, fu;         
  mov.b32         {hl, hu}, %r137;   
  cvt.f32.f16     fl, hl;         
  cvt.f32.f16     fu, hu;         
  rcp.approx.ftz.f32   fl, fl;     
  rcp.approx.ftz.f32   fu, fu;     
  cvt.rn.f16.f32      hl, fl;     
  cvt.rn.f16.f32      hu, fu;     
  mov.b32         %r199, {hl, hu};   
}
	// end inline asm
	// begin inline asm
	{.reg.b16         hl, hu;         
 .reg.b32         fl, fu;         
  mov.b32         {hl, hu}, %r139;   
  cvt.f32.f16     fl, hl;         
  cvt.f32.f16     fu, hu;         
  rcp.approx.ftz.f32   fl, fl;     
  rcp.approx.ftz.f32   fu, fu;     
  cvt.rn.f16.f32      hl, fl;     
  cvt.rn.f16.f32      hu, fu;     
  mov.b32         %r198, {hl, hu};   
}
	// end inline asm
	// begin inline asm
	{.reg.b16         hl, hu;         
 .reg.b32         fl, fu;         
  mov.b32         {hl, hu}, %r141;   
  cvt.f32.f16     fl, hl;         
  cvt.f32.f16     fu, hu;         
  rcp.approx.ftz.f32   fl, fl;     
  rcp.approx.ftz.f32   fu, fu;     
  cvt.rn.f16.f32      hl, fl;     
  cvt.rn.f16.f32      hu, fu;     
  mov.b32         %r197, {hl, hu};   
}
	// end inline asm
	// begin inline asm
	{.reg.b16         hl, hu;         
 .reg.b32         fl, fu;         
  mov.b32         {hl, hu}, %r143;   
  cvt.f32.f16     fl, hl;         
  cvt.f32.f16     fu, hu;         
  rcp.approx.ftz.f32   fl, fl;     
  rcp.approx.ftz.f32   fu, fu;     
  cvt.rn.f16.f32      hl, fl;     
  cvt.rn.f16.f32      hu, fu;     
  mov.b32         %r196, {hl, hu};   
}
	// end inline asm
	// begin inline asm
	{.reg.b16         hl, hu;         
 .reg.b32         fl, fu;         
  mov.b32         {hl, hu}, %r145;   
  cvt.f32.f16     fl, hl;         
  cvt.f32.f16     fu, hu;         
  rcp.approx.ftz.f32   fl, fl;     
  rcp.approx.ftz.f32   fu, fu;     
  cvt.rn.f16.f32      hl, fl;     
  cvt.rn.f16.f32      hu, fu;     
  mov.b32         %r195, {hl, hu};   
}
	// end inline asm
	// begin inline asm
	{.reg.b16         hl, hu;         
 .reg.b32         fl, fu;         
  mov.b32         {hl, hu}, %r147;   
  cvt.f32.f16     fl, hl;         
  cvt.f32.f16     fu, hu;         
  rcp.approx.ftz.f32   fl, fl;     
  rcp.approx.ftz.f32   fu, fu;     
  cvt.rn.f16.f32      hl, fl;     
  cvt.rn.f16.f32      hu, fu;     
  mov.b32         %r194, {hl, hu};   
}
	// end inline asm
	// begin inline asm
	{.reg.b16         hl, hu;         
 .reg.b32         fl, fu;         
  mov.b32         {hl, hu}, %r149;   
  cvt.f32.f16     fl, hl;         
  cvt.f32.f16     fu, hu;         
  rcp.approx.ftz.f32   fl, fl;     
  rcp.approx.ftz.f32   fu, fu;     
  cvt.rn.f16.f32      hl, fl;     
  cvt.rn.f16.f32      hu, fu;     
  mov.b32         %r193, {hl, hu};   
}
	// end inline asm
	// begin inline asm
	{.reg.b16         hl, hu;         
 .reg.b32         fl, fu;         
  mov.b32         {hl, hu}, %r151;   
  cvt.f32.f16     fl, hl;         
  cvt.f32.f16     fu, hu;         
  rcp.approx.ftz.f32   fl, fl;     
  rcp.approx.ftz.f32   fu, fu;     
  cvt.rn.f16.f32      hl, fl;     
  cvt.rn.f16.f32      hu, fu;     
  mov.b32         %r192, {hl, hu};   
}
	// end inline asm
	add.s32 	%r200, %r200, 8;
	setp.ne.s32 	%p2, %r200, 1000;
	@%p2 bra 	$L__BB0_2;
	// begin inline asm
	{add.f16x2 %r169,%r199,%r198;
}
	// end inline asm
	// begin inline asm
	{add.f16x2 %r172,%r169,%r197;
}
	// end inline asm
	// begin inline asm
	{add.f16x2 %r175,%r172,%r196;
}
	// end inline asm
	// begin inline asm
	{add.f16x2 %r178,%r175,%r195;
}
	// end inline asm
	// begin inline asm
	{add.f16x2 %r181,%r178,%r194;
}
	// end inline asm
	// begin inline asm
	{add.f16x2 %r184,%r181,%r193;
}
	// end inline asm
	// begin inline asm
	{add.f16x2 %r187,%r184,%r192;
}
	// end inline asm
	// begin inline asm
	{.reg .f16 low,high;
  mov.b32 {low,high},%r187;
  cvt.f32.f16 %f27, low;}

	// end inline asm
	// begin inline asm
	{.reg .f16 low,high;
  mov.b32 {low,high},%r187;
  cvt.f32.f16 %f28, high;}

	// end inline asm
	add.f32 	%f29, %f27, %f28;
	cvta.to.global.u64 	%rd2, %rd1;
	mul.wide.s32 	%rd3, %r1, 4;
	add.s64 	%rd4, %rd2, %rd3;
	st.global.f32 	[%rd4], %f29;
$L__BB0_4:
	ret;

}


// ===== COMPILED SASS (sm_100) =====

	.target	sm_100

	.elftype	@"ET_EXEC"


//--------------------- .note.nv.tkinfo           --------------------------
	.section	.note.nv.tkinfo,"",@"SHT_NOTE"
	.sectionflags	@"SHF_NOTE_NV_TKINFO"
	.tkinfo
        /*0018*/ 	.word	0x00000002
        /*0030*/ 	.string	""
        /*0030*/ 	.string	"ptxas"
        /*0030*/ 	.string	"Cuda compilation tools, release 13.0, V13.0.88"
        /*0030*/ 	.string	"Build cuda_13.0.r13.0/compiler.36424714_0"
        /*0030*/ 	.string	"-arch sm_100 -m 64 "



//--------------------- .note.nv.cuinfo           --------------------------
	.section	.note.nv.cuinfo,"",@"SHT_NOTE"
	.sectionflags	@"SHF_NOTE_NV_CUINFO"
        /*0018*/ 	.short	0x0002
        /*001a*/ 	.short	0x0064
        /*001c*/ 	.short	0x0082
	.zero		2


//--------------------- .nv.info                  --------------------------
	.section	.nv.info,"",@"SHT_CUDA_INFO"
	.align	4


	//----- nvinfo : EIATTR_REGCOUNT
	.align		4
        /*0000*/ 	.byte	0x04, 0x2f
        /*0002*/ 	.short	(.L_1 - .L_0)
	.align		4
.L_0:
        /*0004*/ 	.word	index@(_Z23rcp_half2_stress_kernelPfi)
        /*0008*/ 	.word	0x00000019


	//----- nvinfo : EIATTR_FRAME_SIZE
	.align		4
.L_1:
        /*000c*/ 	.byte	0x04, 0x11
        /*000e*/ 	.short	(.L_3 - .L_2)
	.align		4
.L_2:
        /*0010*/ 	.word	index@(_Z23rcp_half2_stress_kernelPfi)
        /*0014*/ 	.word	0x00000000


	//----- nvinfo : EIATTR_MIN_STACK_SIZE
	.align		4
.L_3:
        /*0018*/ 	.byte	0x04, 0x12
        /*001a*/ 	.short	(.L_5 - .L_4)
	.align		4
.L_4:
        /*001c*/ 	.word	index@(_Z23rcp_half2_stress_kernelPfi)
        /*0020*/ 	.word	0x00000000
.L_5:


//--------------------- .nv.compat                --------------------------
	.section	.nv.compat,"",@"SHT_CUDA_COMPAT_INFO"
	.align	4
        /*0000*/ 	.byte	0x02, 0x09, 0x00, 0x00, 0x02, 0x02, 0x01, 0x00, 0x02, 0x05, 0x05, 0x00, 0x03, 0x07, 0x01, 0x01
        /*0010*/ 	.byte	0x02, 0x03, 0x00, 0x00, 0x02, 0x06, 0x01, 0x00, 0x04, 0x0b, 0x08, 0x00, 0x09, 0x00, 0x00, 0x00
        /*0020*/ 	.byte	0x00, 0x00, 0x00, 0x00


//--------------------- .nv.info._Z23rcp_half2_stress_kernelPfi --------------------------
	.section	.nv.info._Z23rcp_half2_stress_kernelPfi,"",@"SHT_CUDA_INFO"
	.sectionflags	@""
	.align	4


	//----- nvinfo : EIATTR_CUDA_API_VERSION
	.align		4
        /*0000*/ 	.byte	0x04, 0x37
        /*0002*/ 	.short	(.L_7 - .L_6)
.L_6:
        /*0004*/ 	.word	0x00000082


	//----- nvinfo : EIATTR_KPARAM_INFO
	.align		4
.L_7:
        /*0008*/ 	.byte	0x04, 0x17
        /*000a*/ 	.short	(.L_9 - .L_8)
.L_8:
        /*000c*/ 	.word	0x00000000
        /*0010*/ 	.short	0x0001
        /*0012*/ 	.short	0x0008
        /*0014*/ 	.byte	0x00, 0xf0, 0x11, 0x00


	//----- nvinfo : EIATTR_KPARAM_INFO
	.align		4
.L_9:
        /*0018*/ 	.byte	0x04, 0x17
        /*001a*/ 	.short	(.L_11 - .L_10)
.L_10:
        /*001c*/ 	.word	0x00000000
        /*0020*/ 	.short	0x0000
        /*0022*/ 	.short	0x0000
        /*0024*/ 	.byte	0x00, 0xf5, 0x21, 0x00


	//----- nvinfo : EIATTR_SPARSE_MMA_MASK
	.align		4
.L_11:
        /*0028*/ 	.byte	0x03, 0x50
        /*002a*/ 	.short	0x0000


	//----- nvinfo : EIATTR_MAXREG_COUNT
	.align		4
        /*002c*/ 	.byte	0x03, 0x1b
        /*002e*/ 	.short	0x00ff


	//----- nvinfo : EIATTR_MERCURY_ISA_VERSION
	.align		4
        /*0030*/ 	.byte	0x03, 0x5f
        /*0032*/ 	.short	0x0101


	//----- nvinfo : EIATTR_VRC_CTA_INIT_COUNT
	.align		4
        /*0034*/ 	.byte	0x02, 0x4a
	.zero		1
	.zero		1


	//----- nvinfo : EIATTR_EXIT_INSTR_OFFSETS
	.align		4
        /*0038*/ 	.byte	0x04, 0x1c
        /*003a*/ 	.short	(.L_13 - .L_12)


	//   ....[0]....
.L_12:
        /*003c*/ 	.word	0x00000070


	//   ....[1]....
        /*0040*/ 	.word	0x000017c0


	//----- nvinfo : EIATTR_CBANK_PARAM_SIZE
	.align		4
.L_13:
        /*0044*/ 	.byte	0x03, 0x19
        /*0046*/ 	.short	0x000c


	//----- nvinfo : EIATTR_PARAM_CBANK
	.align		4
        /*0048*/ 	.byte	0x04, 0x0a
        /*004a*/ 	.short	(.L_15 - .L_14)
	.align		4
.L_14:
        /*004c*/ 	.word	index@(.nv.constant0._Z23rcp_half2_stress_kernelPfi)
        /*0050*/ 	.short	0x0380
        /*0052*/ 	.short	0x000c


	//----- nvinfo : EIATTR_SW_WAR
	.align		4
.L_15:
        /*0054*/ 	.byte	0x04, 0x36
        /*0056*/ 	.short	(.L_17 - .L_16)
.L_16:
        /*0058*/ 	.word	0x00000008
.L_17:


//--------------------- .nv.callgraph             --------------------------
	.section	.nv.callgraph,"",@"SHT_CUDA_CALLGRAPH"
	.align	4
	.sectionentsize	8
	.align		4
        /*0000*/ 	.word	0x00000000
	.align		4
        /*0004*/ 	.word	0xffffffff
	.align		4
        /*0008*/ 	.word	0x00000000
	.align		4
        /*000c*/ 	.word	0xfffffffe
	.align		4
        /*0010*/ 	.word	0x00000000
	.align		4
        /*0014*/ 	.word	0xfffffffd
	.align		4
        /*0018*/ 	.word	0x00000000
	.align		4
        /*001c*/ 	.word	0xfffffffc


//--------------------- .text._Z23rcp_half2_stress_kernelPfi --------------------------
	.section	.text._Z23rcp_half2_stress_kernelPfi,"ax",@progbits
	.align	128
        .global         _Z23rcp_half2_stress_kernelPfi
        .type           _Z23rcp_half2_stress_kernelPfi,@function
        .size           _Z23rcp_half2_stress_kernelPfi,(.L_x_2 - _Z23rcp_half2_stress_kernelPfi)
        .other          _Z23rcp_half2_stress_kernelPfi,@"STO_CUDA_ENTRY STV_DEFAULT"
_Z23rcp_half2_stress_kernelPfi:
.text._Z23rcp_half2_stress_kernelPfi:
[----:B------:R-:W-:Y:S01]  /*0000*/  LDC R1, c[0x0][0x37c] ;  /* 0x0000df00ff017b82 */ /* 0x000fe20000000800 */
[----:B------:R-:W0:Y:S07]  /*0010*/  S2R R3, SR_TID.X ;  /* 0x0000000000037919 */ /* 0x000e2e0000002100 */
[----:B------:R-:W0:Y:S01]  /*0020*/  S2UR UR4, SR_CTAID.X ;  /* 0x00000000000479c3 */ /* 0x000e220000002500 */
[----:B------:R-:W1:Y:S07]  /*0030*/  LDCU UR5, c[0x0][0x388] ;  /* 0x00007100ff0577ac */ /* 0x000e6e0008000800 */
[----:B------:R-:W0:Y:S02]  /*0040*/  LDC R2, c[0x0][0x360] ;  /* 0x0000d800ff027b82 */ /* 0x000e240000000800 */
[----:B0-----:R-:W-:-:S05]  /*0050*/  IMAD R2, R2, UR4, R3 ;  /* 0x0000000402027c24 */ /* 0x001fca000f8e0203 */
[----:B-1----:R-:W-:-:S13]  /*0060*/  ISETP.GE.AND P0, PT, R2, UR5, PT ;  /* 0x0000000502007c0c */ /* 0x002fda000bf06270 */
[----:B------:R-:W-:Y:S05]  /*0070*/  @P0 EXIT ;  /* 0x000000000000094d */ /* 0x000fea0003800000 */
[----:B------:R-:W-:Y:S01]  /*0080*/  HFMA2 R13, -RZ, RZ, 0.447021484375, -5.671875 ;  /* 0x3727c5acff0d7431 */ /* 0x000fe200000001ff */
[----:B------:R-:W-:Y:S01]  /*0090*/  I2FP.F32.S32 R0, R2 ;  /* 0x0000000200007245 */ /* 0x000fe20000201400 */
[----:B------:R-:W0:Y:S04]  /*00a0*/  LDCU.64 UR6, c[0x0][0x358] ;  /* 0x00006b00ff0677ac */ /* 0x000e280008000a00 */
[C---:B------:R-:W-:Y:S01]  /*00b0*/  FFMA R3, R0.reuse, 9.9999997473787516356e-06, RZ ;  /* 0x3727c5ac00037823 */ /* 0x040fe200000000ff */
[----:B------:R-:W-:Y:S01]  /*00c0*/  UMOV UR4, URZ ;  /* 0x000000ff00047c82 */ /* 0x000fe20008000000 */
[CC--:B------:R-:W-:Y:S01]  /*00d0*/  FFMA R4, R0.reuse, R13.reuse, 0.10000000149011611938 ;  /* 0x3dcccccd00047423 */ /* 0x0c0fe2000000000d */
[CC--:B------:R-:W-:Y:S01]  /*00e0*/  FFMA R6, R0.reuse, R13.reuse, 0.20000000298023223877 ;  /* 0x3e4ccccd00067423 */ /* 0x0c0fe2000000000d */
[----:B------:R-:W-:Y:S01]  /*00f0*/  FADD R3, R3, 1.5 ;  /* 0x3fc0000003037421 */ /* 0x000fe20000000000 */
[-C--:B------:R-:W-:Y:S01]  /*0100*/  FFMA R9, R0, R13.reuse, 0.30000001192092895508 ;  /* 0x3e99999a00097423 */ /* 0x080fe2000000000d */
[----:B------:R-:W-:Y:S01]  /*0110*/  FADD R5, R4, 1.5 ;  /* 0x3fc0000004057421 */ /* 0x000fe20000000000 */
[----:B------:R-:W-:Y:S01]  /*0120*/  FADD R7, R6, 1.5 ;  /* 0x3fc0000006077421 */ /* 0x000fe20000000000 */
[----:B------:R-:W-:Y:S01]  /*0130*/  FADD R4, R3, 0.050000000745058059692 ;  /* 0x3d4ccccd03047421 */ /* 0x000fe20000000000 */
[CC--:B------:R-:W-:Y:S01]  /*0140*/  FFMA R10, R0.reuse, R13.reuse, 0.40000000596046447754 ;  /* 0x3ecccccd000a7423 */ /* 0x0c0fe2000000000d */
[----:B------:R-:W-:Y:S01]  /*0150*/  FADD R6, R5, 0.050000000745058059692 ;  /* 0x3d4ccccd05067421 */ /* 0x000fe20000000000 */
[CC--:B------:R-:W-:Y:S01]  /*0160*/  FFMA R11, R0.reuse, R13.reuse, 0.5 ;  /* 0x3f000000000b7423 */ /* 0x0c0fe2000000000d */
[CC--:B------:R-:W-:Y:S01]  /*0170*/  FFMA R12, R0.reuse, R13.reuse, 0.60000002384185791016 ;  /* 0x3f19999a000c7423 */ /* 0x0c0fe2000000000d */
[----:B------:R-:W-:Y:S01]  /*0180*/  FFMA R13, R0, R13, 0.69999998807907104492 ;  /* 0x3f333333000d7423 */ /* 0x000fe2000000000d */
[----:B------:R-:W-:Y:S01]  /*0190*/  F2FP.F16.F32.PACK_AB R0, R4, R3 ;  /* 0x000000030400723e */ /* 0x000fe200000000ff */
[----:B------:R-:W-:Y:S01]  /*01a0*/  FADD R8, R7, 0.050000000745058059692 ;  /* 0x3d4ccccd07087421 */ /* 0x000fe20000000000 */
[----:B------:R-:W-:Y:S01]  /*01b0*/  F2FP.F16.F32.PACK_AB R3, R6, R5 ;  /* 0x000000050603723e */ /* 0x000fe200000000ff */
[----:B------:R-:W-:Y:S01]  /*01c0*/  FADD R5, R9, 1.5 ;  /* 0x3fc0000009057421 */ /* 0x000fe20000000000 */
[----:B------:R-:W-:Y:S01]  /*01d0*/  FADD R10, R10, 1.5 ;  /* 0x3fc000000a0a7421 */ /* 0x000fe20000000000 */
[----:B------:R-:W-:Y:S01]  /*01e0*/  FADD R11, R11, 1.5 ;  /* 0x3fc000000b0b7421 */ /* 0x000fe20000000000 */
[----:B------:R-:W-:Y:S01]  /*01f0*/  FADD R12, R12, 1.5 ;  /* 0x3fc000000c0c7421 */ /* 0x000fe20000000000 */
[----:B------:R-:W-:Y:S01]  /*0200*/  FADD R13, R13, 1.5 ;  /* 0x3fc000000d0d7421 */ /* 0x000fe20000000000 */
[----:B------:R-:W-:Y:S01]  /*0210*/  F2FP.F16.F32.PACK_AB R4, R8, R7 ;  /* 0x000000070804723e */ /* 0x000fe200000000ff */
[----:B------:R-:W-:Y:S01]  /*0220*/  FADD R6, R5, 0.050000000745058059692 ;  /* 0x3d4ccccd05067421 */ /* 0x000fe20000000000 */
[----:B------:R-:W-:Y:S01]  /*0230*/  FADD R7, R10, 0.050000000745058059692 ;  /* 0x3d4ccccd0a077421 */ /* 0x000fe20000000000 */
[----:B------:R-:W-:Y:S01]  /*0240*/  FADD R8, R11, 0.050000000745058059692 ;  /* 0x3d4ccccd0b087421 */ /* 0x000fe20000000000 */
[----:B------:R-:W-:Y:S01]  /*0250*/  FADD R9, R12, 0.050000000745058059692 ;  /* 0x3d4ccccd0c097421 */ /* 0x000fe20000000000 */
[----:B------:R-:W-:Y:S01]  /*0260*/  FADD R14, R13, 0.050000000745058059692 ;  /* 0x3d4ccccd0d0e7421 */ /* 0x000fe20000000000 */
[----:B------:R-:W-:-:S02]  /*0270*/  F2FP.F16.F32.PACK_AB R5, R6, R5 ;  /* 0x000000050605723e */ /* 0x000fc400000000ff */
[----:B------:R-:W-:Y:S02]  /*0280*/  F2FP.F16.F32.PACK_AB R6, R7, R10 ;  /* 0x0000000a0706723e */ /* 0x000fe400000000ff */
[----:B------:R-:W-:Y:S02]  /*0290*/  F2FP.F16.F32.PACK_AB R7, R8, R11 ;  /* 0x0000000b0807723e */ /* 0x000fe400000000ff */
[----:B------:R-:W-:Y:S02]  /*02a0*/  F2FP.F16.F32.PACK_AB R10, R9, R12 ;  /* 0x0000000c090a723e */ /* 0x000fe400000000ff */
[----:B0-----:R-:W-:-:S07]  /*02b0*/  F2FP.F16.F32.PACK_AB R8, R14, R13 ;  /* 0x0000000d0e08723e */ /* 0x001fce00000000ff */
.L_x_0:
[--C-:B------:R-:W-:Y:S01]  /*02c0*/  HADD2.F32 R18, -RZ, R0.reuse.H1_H1 ;  /* 0x30000000ff127230 */ /* 0x100fe20000004100 */
[----:B------:R-:W-:Y:S01]  /*02d0*/  UIADD3 UR4, UPT, UPT, UR4, 0x8, URZ ;  /* 0x0000000804047890 */ /* 0x000fe2000fffe0ff */
[----:B------:R-:W-:Y:S02]  /*02e0*/  HADD2.F32 R19, -RZ, R0.H0_H0 ;  /* 0x20000000ff137230 */ /* 0x000fe40000004100 */
[--C-:B------:R-:W-:Y:S01]  /*02f0*/  HADD2.F32 R13, -RZ, R3.reuse.H1_H1 ;  /* 0x30000003ff0d7230 */ /* 0x100fe20000004100 */
[----:B------:R-:W-:Y:S01]  /*0300*/  UISETP.NE.AND UP0, UPT, UR4, 0x3e8, UPT ;  /* 0x000003e80400788c */ /* 0x000fe2000bf05270 */
[----:B------:R-:W-:Y:S01]  /*0310*/  MUFU.RCP R18, R18 ;  /* 0x0000001200127308 */ /* 0x000fe20000001000 */
[----:B------:R-:W-:Y:S02]  /*0320*/  HADD2.F32 R20, -RZ, R3.H0_H0 ;  /* 0x20000003ff147230 */ /* 0x000fe40000004100 */
[--C-:B------:R-:W-:Y:S02]  /*0330*/  HADD2.F32 R15, -RZ, R5.reuse.H1_H1 ;  /* 0x30000005ff0f7230 */ /* 0x100fe40000004100 */
[----:B------:R-:W-:-:S02]  /*0340*/  HADD2.F32 R22, -RZ, R5.H0_H0 ;  /* 0x20000005ff167230 */ /* 0x000fc40000004100 */
[--C-:B------:R-:W-:Y:S01]  /*0350*/  HADD2.F32 R12, -RZ, R6.reuse.H1_H1 ;  /* 0x30000006ff0c7230 */ /* 0x100fe20000004100 */
[----:B------:R-:W0:Y:S01]  /*0360*/  MUFU.RCP R19, R19 ;  /* 0x0000001300137308 */ /* 0x000e220000001000 */
[----:B------:R-:W-:Y:S02]  /*0370*/  HADD2.F32 R17, -RZ, R6.H0_H0 ;  /* 0x20000006ff117230 */ /* 0x000fe40000004100 */
[--C-:B------:R-:W-:Y:S02]  /*0380*/  HADD2.F32 R16, -RZ, R4.reuse.H1_H1 ;  /* 0x30000004ff107230 */ /* 0x100fe40000004100 */
[----:B------:R-:W-:Y:S02]  /*0390*/  HADD2.F32 R21, -RZ, R4.H0_H0 ;  /* 0x20000004ff157230 */ /* 0x000fe40000004100 */
[--C-:B------:R-:W-:Y:S01]  /*03a0*/  HADD2.F32 R9, -RZ, R7.reuse.H1_H1 ;  /* 0x30000007ff097230 */ /* 0x100fe20000004100 */
[----:B------:R-:W-:Y:S01]  /*03b0*/  MUFU.RCP R13, R13 ;  /* 0x0000000d000d7308 */ /* 0x000fe20000001000 */
[----:B------:R-:W-:-:S02]  /*03c0*/  HADD2.F32 R14, -RZ, R7.H0_H0 ;  /* 0x20000007ff0e7230 */ /* 0x000fc40000004100 */
[--C-:B------:R-:W-:Y:S02]  /*03d0*/  HADD2.F32 R0, -RZ, R10.reuse.H1_H1 ;  /* 0x3000000aff007230 */ /* 0x100fe40000004100 */
[----:B------:R-:W-:Y:S02]  /*03e0*/  HADD2.F32 R11, -RZ, R10.H0_H0 ;  /* 0x2000000aff0b7230 */ /* 0x000fe40000004100 */
[--C-:B------:R-:W-:Y:S01]  /*03f0*/  HADD2.F32 R3, -RZ, R8.reuse.H1_H1 ;  /* 0x30000008ff037230 */ /* 0x100fe20000004100 */
[----:B------:R-:W1:Y:S01]  /*0400*/  MUFU.RCP R20, R20 ;  /* 0x0000001400147308 */ /* 0x000e620000001000 */
[----:B------:R-:W-:Y:S01]  /*0410*/  HADD2.F32 R10, -RZ, R8.H0_H0 ;  /* 0x20000008ff0a7230 */ /* 0x000fe20000004100 */
[----:B0-----:R-:W-:-:S05]  /*0420*/  F2FP.F16.F32.PACK_AB R18, R18, R19 ;  /* 0x000000131212723e */ /* 0x001fca00000000ff */
[--C-:B------:R-:W-:Y:S01]  /*0430*/  HADD2.F32 R4, -RZ, R18.reuse.H0_H0 ;  /* 0x20000012ff047230 */ /* 0x100fe20000004100 */
[----:B------:R-:W-:Y:S01]  /*0440*/  MUFU.RCP R15, R15 ;  /* 0x0000000f000f7308 */ /* 0x000fe20000001000 */
[----:B------:R-:W-:-:S07]  /*0450*/  HADD2.F32 R18, -RZ, R18.H1_H1 ;  /* 0x30000012ff127230 */ /* 0x000fce0000004100 */
[----:B------:R-:W0:Y:S01]  /*0460*/  MUFU.RCP R22, R22 ;  /* 0x0000001600167308 */ /* 0x000e220000001000 */
[----:B-1----:R-:W-:-:S05]  /*0470*/  F2FP.F16.F32.PACK_AB R20, R13, R20 ;  /* 0x000000140d14723e */ /* 0x002fca00000000ff */
[--C-:B------:R-:W-:Y:S02]  /*0480*/  HADD2.F32 R5, -RZ, R20.reuse.H0_H0 ;  /* 0x20000014ff057230 */ /* 0x100fe40000004100 */
[----:B------:R-:W-:Y:S01]  /*0490*/  MUFU.RCP R12, R12 ;  /* 0x0000000c000c7308 */ /* 0x000fe20000001000 */
[----:B------:R-:W-:-:S07]  /*04a0*/  HADD2.F32 R20, -RZ, R20.H1_H1 ;  /* 0x30000014ff147230 */ /* 0x000fce0000004100 */
[----:B------:R-:W1:Y:S01]  /*04b0*/  MUFU.RCP R17, R17 ;  /* 0x0000001100117308 */ /* 0x000e620000001000 */
[----:B0-----:R-:W-:-:S05]  /*04c0*/  F2FP.F16.F32.PACK_AB R22, R15, R22 ;  /* 0x000000160f16723e */ /* 0x001fca00000000ff */
[--C-:B------:R-:W-:Y:S02]  /*04d0*/  HADD2.F32 R7, -RZ, R22.reuse.H0_H0 ;  /* 0x20000016ff077230 */ /* 0x100fe40000004100 */
        /* <DEDUP_REMOVED lines=234> */
[----:B------:R-:W-:Y:S02]  /*1380*/  HADD2.F32 R7, -RZ, R12.H0_H0 ;  /* 0x2000000cff077230 */ /* 0x000fe40000004100 */
[----:B------:R-:W-:Y:S08]  /*1390*/  MUFU.RCP R5, R5 ;  /* 0x0000000500057308 */ /* 0x000ff00000001000 */
[----:B------:R-:W1:Y:S01]  /*13a0*/  MUFU.RCP R16, R16 ;  /* 0x0000001000107308 */ /* 0x000e620000001000 */
[----:B0-----:R-:W-:-:S05]  /*13b0*/  F2FP.F16.F32.PACK_AB R17, R17, R8 ;  /* 0x000000081111723e */ /* 0x001fca00000000ff */
[----:B------:R-:W-:Y:S02]  /*13c0*/  HADD2.F32 R19, -RZ, R17.H1_H1 ;  /* 0x30000011ff137230 */ /* 0x000fe40000004100 */
[----:B------:R-:W-:Y:S08]  /*13d0*/  MUFU.RCP R6, R6 ;  /* 0x0000000600067308 */ /* 0x000ff00000001000 */
[----:B------:R-:W0:Y:S01]  /*13e0*/  MUFU.RCP R15, R15 ;  /* 0x0000000f000f7308 */ /* 0x000e220000001000 */
[----:B-1----:R-:W-:-:S05]  /*13f0*/  F2FP.F16.F32.PACK_AB R16, R16, R5 ;  /* 0x000000051010723e */ /* 0x002fca00000000ff */
[--C-:B------:R-:W-:Y:S02]  /*1400*/  HADD2.F32 R5, -RZ, R16.reuse.H0_H0 ;  /* 0x20000010ff057230 */ /* 0x100fe40000004100 */
[----:B------:R-:W-:Y:S01]  /*1410*/  MUFU.RCP R9, R9 ;  /* 0x0000000900097308 */ /* 0x000fe20000001000 */
[----:B------:R-:W-:-:S07]  /*1420*/  HADD2.F32 R16, -RZ, R16.H1_H1 ;  /* 0x30000010ff107230 */ /* 0x000fce0000004100 */
[----:B------:R-:W-:Y:S01]  /*1430*/  MUFU.RCP R14, R14 ;  /* 0x0000000e000e7308 */ /* 0x000fe20000001000 */
[----:B0-----:R-:W-:-:S05]  /*1440*/  F2FP.F16.F32.PACK_AB R15, R15, R6 ;  /* 0x000000060f0f723e */ /* 0x001fca00000000ff */
[--C-:B------:R-:W-:Y:S02]  /*1450*/  HADD2.F32 R6, -RZ, R15.reuse.H0_H0 ;  /* 0x2000000fff067230 */ /* 0x100fe40000004100 */
[----:B------:R-:W-:Y:S01]  /*1460*/  MUFU.RCP R0, R0 ;  /* 0x0000000000007308 */ /* 0x000fe20000001000 */
[----:B------:R-:W-:-:S07]  /*1470*/  HADD2.F32 R15, -RZ, R15.H1_H1 ;  /* 0x3000000fff0f7230 */ /* 0x000fce0000004100 */
[----:B------:R-:W0:Y:S08]  /*1480*/  MUFU.RCP R11, R11 ;  /* 0x0000000b000b7308 */ /* 0x000e300000001000 */
[----:B------:R-:W-:Y:S08]  /*1490*/  MUFU.RCP R3, R3 ;  /* 0x0000000300037308 */ /* 0x000ff00000001000 */
[----:B------:R1:W2:Y:S01]  /*14a0*/  MUFU.RCP R4, R18 ;  /* 0x0000001200047308 */ /* 0x0002a20000001000 */
[----:B0-----:R-:W-:-:S07]  /*14b0*/  F2FP.F16.F32.PACK_AB R0, R11, R0 ;  /* 0x000000000b00723e */ /* 0x001fce00000000ff */
[----:B------:R-:W-:Y:S01]  /*14c0*/  MUFU.RCP R5, R5 ;  /* 0x0000000500057308 */ /* 0x000fe20000001000 */
[----:B-1----:R-:W-:Y:S02]  /*14d0*/  HADD2.F32 R18, -RZ, R12.H1_H1 ;  /* 0x3000000cff127230 */ /* 0x002fe40000004100 */
[----:B------:R-:W-:Y:S01]  /*14e0*/  HADD2.F32 R12, -RZ, R17.H0_H0 ;  /* 0x20000011ff0c7230 */ /* 0x000fe20000004100 */
[----:B------:R-:W-:-:S04]  /*14f0*/  F2FP.F16.F32.PACK_AB R17, R14, R9 ;  /* 0x000000090e11723e */ /* 0x000fc800000000ff */
[----:B------:R0:W-:Y:S01]  /*1500*/  MUFU.RCP R8, R18 ;  /* 0x0000001200087308 */ /* 0x0001e20000001000 */
[----:B--2---:R-:W-:Y:S01]  /*1510*/  F2FP.F16.F32.PACK_AB R3, R4, R3 ;  /* 0x000000030403723e */ /* 0x004fe200000000ff */
[--C-:B------:R-:W-:Y:S02]  /*1520*/  HADD2.F32 R14, -RZ, R17.reuse.H0_H0 ;  /* 0x20000011ff0e7230 */ /* 0x100fe40000004100 */
[----:B------:R-:W-:Y:S02]  /*1530*/  HADD2.F32 R20, -RZ, R17.H1_H1 ;  /* 0x30000011ff147230 */ /* 0x000fe40000004100 */
[--C-:B------:R-:W-:Y:S02]  /*1540*/  HADD2.F32 R17, -RZ, R0.reuse.H0_H0 ;  /* 0x20000000ff117230 */ /* 0x100fe40000004100 */
[----:B------:R1:W-:Y:S01]  /*1550*/  MUFU.RCP R9, R19 ;  /* 0x0000001300097308 */ /* 0x0003e20000001000 */
[----:B0-----:R-:W-:Y:S02]  /*1560*/  HADD2.F32 R18, -RZ, R0.H1_H1 ;  /* 0x30000000ff127230 */ /* 0x001fe40000004100 */
[----:B------:R-:W-:-:S05]  /*1570*/  HADD2.F32 R21, -RZ, R3.H1_H1 ;  /* 0x30000003ff157230 */ /* 0x000fca0000004100 */
[----:B------:R-:W0:Y:S01]  /*1580*/  MUFU.RCP R16, R16 ;  /* 0x0000001000107308 */ /* 0x000e220000001000 */
[----:B-1----:R-:W-:-:S07]  /*1590*/  HADD2.F32 R19, -RZ, R3.H0_H0 ;  /* 0x20000003ff137230 */ /* 0x002fce0000004100 */
[----:B------:R-:W-:Y:S08]  /*15a0*/  MUFU.RCP R10, R10 ;  /* 0x0000000a000a7308 */ /* 0x000ff00000001000 */
[----:B------:R-:W1:Y:S01]  /*15b0*/  MUFU.RCP R13, R13 ;  /* 0x0000000d000d7308 */ /* 0x000e620000001000 */
[----:B0-----:R-:W-:-:S07]  /*15c0*/  F2FP.F16.F32.PACK_AB R3, R16, R5 ;  /* 0x000000051003723e */ /* 0x001fce00000000ff */
[----:B------:R-:W-:Y:S08]  /*15d0*/  MUFU.RCP R6, R6 ;  /* 0x0000000600067308 */ /* 0x000ff00000001000 */
[----:B------:R-:W0:Y:S01]  /*15e0*/  MUFU.RCP R15, R15 ;  /* 0x0000000f000f7308 */ /* 0x000e220000001000 */
[----:B-1----:R-:W-:-:S07]  /*15f0*/  F2FP.F16.F32.PACK_AB R0, R13, R10 ;  /* 0x0000000a0d00723e */ /* 0x002fce00000000ff */
[----:B------:R-:W1:Y:S08]  /*1600*/  MUFU.RCP R7, R7 ;  /* 0x0000000700077308 */ /* 0x000e700000001000 */
[----:B------:R-:W2:Y:S01]  /*1610*/  MUFU.RCP R12, R12 ;  /* 0x0000000c000c7308 */ /* 0x000ea20000001000 */
[----:B0-----:R-:W-:-:S07]  /*1620*/  F2FP.F16.F32.PACK_AB R4, R15, R6 ;  /* 0x000000060f04723e */ /* 0x001fce00000000ff */
[----:B------:R-:W-:Y:S01]  /*1630*/  MUFU.RCP R14, R14 ;  /* 0x0000000e000e7308 */ /* 0x000fe20000001000 */
[----:B-1----:R-:W-:-:S07]  /*1640*/  F2FP.F16.F32.PACK_AB R5, R8, R7 ;  /* 0x000000070805723e */ /* 0x002fce00000000ff */
[----:B------:R-:W0:Y:S01]  /*1650*/  MUFU.RCP R11, R20 ;  /* 0x00000014000b7308 */ /* 0x000e220000001000 */
[----:B--2---:R-:W-:-:S07]  /*1660*/  F2FP.F16.F32.PACK_AB R6, R9, R12 ;  /* 0x0000000c0906723e */ /* 0x004fce00000000ff */
[----:B------:R-:W-:Y:S08]  /*1670*/  MUFU.RCP R17, R17 ;  /* 0x0000001100117308 */ /* 0x000ff00000001000 */
[----:B------:R-:W1:Y:S01]  /*1680*/  MUFU.RCP R18, R18 ;  /* 0x0000001200127308 */ /* 0x000e620000001000 */
[----:B0-----:R-:W-:-:S07]  /*1690*/  F2FP.F16.F32.PACK_AB R7, R11, R14 ;  /* 0x0000000e0b07723e */ /* 0x001fce00000000ff */
[----:B------:R-:W-:Y:S08]  /*16a0*/  MUFU.RCP R19, R19 ;  /* 0x0000001300137308 */ /* 0x000ff00000001000 */
[----:B------:R-:W0:Y:S01]  /*16b0*/  MUFU.RCP R22, R21 ;  /* 0x0000001500167308 */ /* 0x000e220000001000 */
[----:B-1----:R-:W-:Y:S02]  /*16c0*/  F2FP.F16.F32.PACK_AB R10, R18, R17 ;  /* 0x00000011120a723e */ /* 0x002fe400000000ff */
[----:B0-----:R-:W-:Y:S01]  /*16d0*/  F2FP.F16.F32.PACK_AB R8, R22, R19 ;  /* 0x000000131608723e */ /* 0x001fe200000000ff */
[----:B------:R-:W-:Y:S06]  /*16e0*/  BRA.U UP0, `(.L_x_0) ;  /* 0xffffffe900f47547 */ /* 0x000fec000b83ffff */
[----:B------:R-:W-:-:S04]  /*16f0*/  HFMA2 R0, R0, 1, 1, R3 ;  /* 0x3c003c0000007831 */ /* 0x000fc80000000003 */
[----:B------:R-:W-:-:S04]  /*1700*/  HADD2 R0, R0, R4 ;  /* 0x0000000400007230 */ /* 0x000fc80000000000 */
[----:B------:R-:W-:Y:S02]  /*1710*/  HFMA2 R3, R0, 1, 1, R5 ;  /* 0x3c003c0000037831 */ /* 0x000fe40000000005 */
[----:B------:R-:W0:Y:S02]  /*1720*/  LDC.64 R4, c[0x0][0x380] ;  /* 0x0000e000ff047b82 */ /* 0x000e240000000a00 */
[----:B------:R-:W-:-:S04]  /*1730*/  HADD2 R3, R3, R6 ;  /* 0x0000000603037230 */ /* 0x000fc80000000000 */
[----:B------:R-:W-:-:S04]  /*1740*/  HFMA2 R3, R3, 1, 1, R7 ;  /* 0x3c003c0003037831 */ /* 0x000fc80000000007 */
[----:B------:R-:W-:-:S04]  /*1750*/  HADD2 R3, R3, R10 ;  /* 0x0000000a03037230 */ /* 0x000fc80000000000 */
[----:B------:R-:W-:-:S05]  /*1760*/  HFMA2 R3, R3, 1, 1, R8 ;  /* 0x3c003c0003037831 */ /* 0x000fca0000000008 */
[--C-:B------:R-:W-:Y:S02]  /*1770*/  HADD2.F32 R0, -RZ, R3.reuse.H0_H0 ;  /* 0x20000003ff007230 */ /* 0x100fe40000004100 */
[----:B------:R-:W-:Y:S02]  /*1780*/  HADD2.F32 R7, -RZ, R3.H1_H1 ;  /* 0x30000003ff077230 */ /* 0x000fe40000004100 */
[----:B0-----:R-:W-:-:S04]  /*1790*/  IMAD.WIDE R2, R2, 0x4, R4 ;  /* 0x0000000402027825 */ /* 0x001fc800078e0204 */
[----:B------:R-:W-:-:S05]  /*17a0*/  FADD R7, R0, R7 ;  /* 0x0000000700077221 */ /* 0x000fca0000000000 */
[----:B------:R-:W-:Y:S01]  /*17b0*/  STG.E desc[UR6][R2.64], R7 ;  /* 0x0000000702007986 */ /* 0x000fe2000c101906 */
[----:B------:R-:W-:Y:S05]  /*17c0*/  EXIT ;  /* 0x000000000000794d */ /* 0x000fea0003800000 */
.L_x_1:
[----:B------:R-:W-:-:S00]  /*17d0*/  BRA `(.L_x_1) ;  /* 0xfffffffc00fc7947 */ /* 0x000fc0000383ffff */
[----:B------:R-:W-:-:S00]  /*17e0*/  NOP ;  /* 0x0000000000007918 */ /* 0x000fc00000000000 */
        /* <DEDUP_REMOVED lines=9> */
.L_x_2:


//--------------------- .nv.shared.reserved.0     --------------------------
	.section	.nv.shared.reserved.0,"aw",@nobits
	.weak		__nv_reservedSMEM_offset_0_alias
	.size		__nv_reservedSMEM_offset_0_alias, 0, 64
	.other		__nv_reservedSMEM_offset_0_alias,@"STO_CUDA_RESERVED_SHARED STV_DEFAULT"
__nv_reservedSMEM_offset_0_alias:
	.zero		0
	.zero		64


//--------------------- .nv.constant0._Z23rcp_half2_stress_kernelPfi --------------------------
	.section	.nv.constant0._Z23rcp_half2_stress_kernelPfi,"a",@progbits
	.sectionflags	@""
	.align	4
.nv.constant0._Z23rcp_half2_stress_kernelPfi:
	.zero		908


//--------------------- SYMBOLS --------------------------

	.type		.nv.reservedSmem.offset0,@object
	.size		.nv.reservedSmem.offset0,0x4
